//
// Generated by NVIDIA NVVM Compiler
//
// Compiler Build ID: CL-36424714
// Cuda compilation tools, release 13.0, V13.0.88
// Based on NVVM 20.0.0
//

.version 9.0
.target sm_100
.address_size 64

	// .globl	_Z3rndP17curandStateXORWOW
.extern .func  (.param .b32 func_retval0) vprintf
(
	.param .b64 vprintf_param_0,
	.param .b64 vprintf_param_1
)
;
.global .align 4 .b8 precalc_xorwow_matrix[102400];
.global .align 4 .b8 precalc_xorwow_offset_matrix[102400];
.global .align 4 .b8 mrg32k3aM1[2304];
.global .align 4 .b8 mrg32k3aM2[2304];
.global .align 4 .b8 mrg32k3aM1SubSeq[2016];
.global .align 4 .b8 mrg32k3aM2SubSeq[2016];
.global .align 4 .b8 mrg32k3aM1Seq[2304];
.global .align 4 .b8 mrg32k3aM2Seq[2304];
.const .align 8 .b8 __cr_lgamma_table[72];
.global .align 1 .b8 $str[23] = {84, 104, 114, 101, 97, 100, 32, 40, 37, 100, 44, 37, 100, 41, 32, 45, 45, 62, 32, 37, 102, 10};

.visible .entry _Z3rndP17curandStateXORWOW(
	.param .u64 .ptr .align 1 _Z3rndP17curandStateXORWOW_param_0
)
{
	.local .align 16 .b8 	__local_depot0[16];
	.reg .b64 	%SP;
	.reg .b64 	%SPL;
	.reg .pred 	%p<24>;
	.reg .b32 	%r<452>;
	.reg .b32 	%f<3>;
	.reg .b64 	%rd<22>;
	.reg .b64 	%fd<2>;

	mov.u64 	%SPL, __local_depot0;
	cvta.local.u64 	%SP, %SPL;
	ld.param.u64 	%rd8, [_Z3rndP17curandStateXORWOW_param_0];
	cvta.to.global.u64 	%rd9, %rd8;
	mov.u32 	%r1, %ctaid.x;
	mov.u32 	%r204, %ntid.x;
	mov.u32 	%r2, %tid.x;
	mad.lo.s32 	%r205, %r1, %r204, %r2;
	cvt.s64.s32 	%rd21, %r205;
	mul.wide.s32 	%rd10, %r205, 48;
	add.s64 	%rd2, %rd9, %rd10;
	mov.b32 	%r366, 1478573778;
	mov.b32 	%r206, 716983765;
	st.global.v2.u32 	[%rd2], {%r206, %r366};
	mov.b32 	%r364, -123459836;
	mov.b32 	%r365, 1163863128;
	st.global.v2.u32 	[%rd2+8], {%r365, %r364};
	mov.b32 	%r362, 1360900310;
	mov.b32 	%r363, -589760388;
	st.global.v2.u32 	[%rd2+16], {%r363, %r362};
	setp.eq.s32 	%p1, %r205, 0;
	@%p1 bra 	$L__BB0_42;
	mov.b32 	%r348, 0;
	mov.b32 	%r366, 1478573778;
	mov.b32 	%r365, 1163863128;
	mov.b32 	%r364, -123459836;
	mov.b32 	%r363, -589760388;
	mov.b32 	%r362, 1360900310;
	mov.u64 	%rd12, precalc_xorwow_matrix;
$L__BB0_2:
	and.b64  	%rd4, %rd21, 3;
	setp.eq.s64 	%p2, %rd4, 0;
	@%p2 bra 	$L__BB0_41;
	mul.wide.u32 	%rd11, %r348, 3200;
	add.s64 	%rd5, %rd12, %rd11;
	cvt.u32.u64 	%r9, %rd4;
	mov.b32 	%r349, 0;
$L__BB0_4:
	mov.b32 	%r362, 0;
	mov.u32 	%r363, %r362;
	mov.u32 	%r364, %r362;
	mov.u32 	%r365, %r362;
	mov.u32 	%r366, %r362;
	mov.u32 	%r355, %r362;
$L__BB0_5:
	mul.wide.u32 	%rd13, %r355, 4;
	add.s64 	%rd14, %rd2, %rd13;
	ld.global.u32 	%r17, [%rd14+4];
	shl.b32 	%r18, %r355, 5;
	mov.b32 	%r361, 0;
$L__BB0_6:
	.pragma "nounroll";
	shr.u32 	%r216, %r17, %r361;
	and.b32  	%r217, %r216, 1;
	setp.eq.b32 	%p3, %r217, 1;
	not.pred 	%p4, %p3;
	add.s32 	%r218, %r18, %r361;
	mul.lo.s32 	%r219, %r218, 5;
	mul.wide.u32 	%rd15, %r219, 4;
	add.s64 	%rd6, %rd5, %rd15;
	@%p4 bra 	$L__BB0_8;
	ld.global.u32 	%r220, [%rd6];
	xor.b32  	%r366, %r366, %r220;
	ld.global.u32 	%r221, [%rd6+4];
	xor.b32  	%r365, %r365, %r221;
	ld.global.u32 	%r222, [%rd6+8];
	xor.b32  	%r364, %r364, %r222;
	ld.global.u32 	%r223, [%rd6+12];
	xor.b32  	%r363, %r363, %r223;
	ld.global.u32 	%r224, [%rd6+16];
	xor.b32  	%r362, %r362, %r224;
$L__BB0_8:
	and.b32  	%r226, %r216, 2;
	setp.eq.s32 	%p5, %r226, 0;
	@%p5 bra 	$L__BB0_10;
	ld.global.u32 	%r227, [%rd6+20];
	xor.b32  	%r366, %r366, %r227;
	ld.global.u32 	%r228, [%rd6+24];
	xor.b32  	%r365, %r365, %r228;
	ld.global.u32 	%r229, [%rd6+28];
	xor.b32  	%r364, %r364, %r229;
	ld.global.u32 	%r230, [%rd6+32];
	xor.b32  	%r363, %r363, %r230;
	ld.global.u32 	%r231, [%rd6+36];
	xor.b32  	%r362, %r362, %r231;
$L__BB0_10:
	and.b32  	%r233, %r216, 4;
	setp.eq.s32 	%p6, %r233, 0;
	@%p6 bra 	$L__BB0_12;
	ld.global.u32 	%r234, [%rd6+40];
	xor.b32  	%r366, %r366, %r234;
	ld.global.u32 	%r235, [%rd6+44];
	xor.b32  	%r365, %r365, %r235;
	ld.global.u32 	%r236, [%rd6+48];
	xor.b32  	%r364, %r364, %r236;
	ld.global.u32 	%r237, [%rd6+52];
	xor.b32  	%r363, %r363, %r237;
	ld.global.u32 	%r238, [%rd6+56];
	xor.b32  	%r362, %r362, %r238;
$L__BB0_12:
	and.b32  	%r240, %r216, 8;
	setp.eq.s32 	%p7, %r240, 0;
	@%p7 bra 	$L__BB0_14;
	ld.global.u32 	%r241, [%rd6+60];
	xor.b32  	%r366, %r366, %r241;
	ld.global.u32 	%r242, [%rd6+64];
	xor.b32  	%r365, %r365, %r242;
	ld.global.u32 	%r243, [%rd6+68];
	xor.b32  	%r364, %r364, %r243;
	ld.global.u32 	%r244, [%rd6+72];
	xor.b32  	%r363, %r363, %r244;
	ld.global.u32 	%r245, [%rd6+76];
	xor.b32  	%r362, %r362, %r245;
$L__BB0_14:
	and.b32  	%r247, %r216, 16;
	setp.eq.s32 	%p8, %r247, 0;
	@%p8 bra 	$L__BB0_16;
	ld.global.u32 	%r248, [%rd6+80];
	xor.b32  	%r366, %r366, %r248;
	ld.global.u32 	%r249, [%rd6+84];
	xor.b32  	%r365, %r365, %r249;
	ld.global.u32 	%r250, [%rd6+88];
	xor.b32  	%r364, %r364, %r250;
	ld.global.u32 	%r251, [%rd6+92];
	xor.b32  	%r363, %r363, %r251;
	ld.global.u32 	%r252, [%rd6+96];
	xor.b32  	%r362, %r362, %r252;
$L__BB0_16:
	and.b32  	%r254, %r216, 32;
	setp.eq.s32 	%p9, %r254, 0;
	@%p9 bra 	$L__BB0_18;
	ld.global.u32 	%r255, [%rd6+100];
	xor.b32  	%r366, %r366, %r255;
	ld.global.u32 	%r256, [%rd6+104];
	xor.b32  	%r365, %r365, %r256;
	ld.global.u32 	%r257, [%rd6+108];
	xor.b32  	%r364, %r364, %r257;
	ld.global.u32 	%r258, [%rd6+112];
	xor.b32  	%r363, %r363, %r258;
	ld.global.u32 	%r259, [%rd6+116];
	xor.b32  	%r362, %r362, %r259;
$L__BB0_18:
	and.b32  	%r261, %r216, 64;
	setp.eq.s32 	%p10, %r261, 0;
	@%p10 bra 	$L__BB0_20;
	ld.global.u32 	%r262, [%rd6+120];
	xor.b32  	%r366, %r366, %r262;
	ld.global.u32 	%r263, [%rd6+124];
	xor.b32  	%r365, %r365, %r263;
	ld.global.u32 	%r264, [%rd6+128];
	xor.b32  	%r364, %r364, %r264;
	ld.global.u32 	%r265, [%rd6+132];
	xor.b32  	%r363, %r363, %r265;
	ld.global.u32 	%r266, [%rd6+136];
	xor.b32  	%r362, %r362, %r266;
$L__BB0_20:
	and.b32  	%r268, %r216, 128;
	setp.eq.s32 	%p11, %r268, 0;
	@%p11 bra 	$L__BB0_22;
	ld.global.u32 	%r269, [%rd6+140];
	xor.b32  	%r366, %r366, %r269;
	ld.global.u32 	%r270, [%rd6+144];
	xor.b32  	%r365, %r365, %r270;
	ld.global.u32 	%r271, [%rd6+148];
	xor.b32  	%r364, %r364, %r271;
	ld.global.u32 	%r272, [%rd6+152];
	xor.b32  	%r363, %r363, %r272;
	ld.global.u32 	%r273, [%rd6+156];
	xor.b32  	%r362, %r362, %r273;
$L__BB0_22:
	and.b32  	%r275, %r216, 256;
	setp.eq.s32 	%p12, %r275, 0;
	@%p12 bra 	$L__BB0_24;
	ld.global.u32 	%r276, [%rd6+160];
	xor.b32  	%r366, %r366, %r276;
	ld.global.u32 	%r277, [%rd6+164];
	xor.b32  	%r365, %r365, %r277;
	ld.global.u32 	%r278, [%rd6+168];
	xor.b32  	%r364, %r364, %r278;
	ld.global.u32 	%r279, [%rd6+172];
	xor.b32  	%r363, %r363, %r279;
	ld.global.u32 	%r280, [%rd6+176];
	xor.b32  	%r362, %r362, %r280;
$L__BB0_24:
	and.b32  	%r282, %r216, 512;
	setp.eq.s32 	%p13, %r282, 0;
	@%p13 bra 	$L__BB0_26;
	ld.global.u32 	%r283, [%rd6+180];
	xor.b32  	%r366, %r366, %r283;
	ld.global.u32 	%r284, [%rd6+184];
	xor.b32  	%r365, %r365, %r284;
	ld.global.u32 	%r285, [%rd6+188];
	xor.b32  	%r364, %r364, %r285;
	ld.global.u32 	%r286, [%rd6+192];
	xor.b32  	%r363, %r363, %r286;
	ld.global.u32 	%r287, [%rd6+196];
	xor.b32  	%r362, %r362, %r287;
$L__BB0_26:
	and.b32  	%r289, %r216, 1024;
	setp.eq.s32 	%p14, %r289, 0;
	@%p14 bra 	$L__BB0_28;
	ld.global.u32 	%r290, [%rd6+200];
	xor.b32  	%r366, %r366, %r290;
	ld.global.u32 	%r291, [%rd6+204];
	xor.b32  	%r365, %r365, %r291;
	ld.global.u32 	%r292, [%rd6+208];
	xor.b32  	%r364, %r364, %r292;
	ld.global.u32 	%r293, [%rd6+212];
	xor.b32  	%r363, %r363, %r293;
	ld.global.u32 	%r294, [%rd6+216];
	xor.b32  	%r362, %r362, %r294;
$L__BB0_28:
	and.b32  	%r296, %r216, 2048;
	setp.eq.s32 	%p15, %r296, 0;
	@%p15 bra 	$L__BB0_30;
	ld.global.u32 	%r297, [%rd6+220];
	xor.b32  	%r366, %r366, %r297;
	ld.global.u32 	%r298, [%rd6+224];
	xor.b32  	%r365, %r365, %r298;
	ld.global.u32 	%r299, [%rd6+228];
	xor.b32  	%r364, %r364, %r299;
	ld.global.u32 	%r300, [%rd6+232];
	xor.b32  	%r363, %r363, %r300;
	ld.global.u32 	%r301, [%rd6+236];
	xor.b32  	%r362, %r362, %r301;
$L__BB0_30:
	and.b32  	%r303, %r216, 4096;
	setp.eq.s32 	%p16, %r303, 0;
	@%p16 bra 	$L__BB0_32;
	ld.global.u32 	%r304, [%rd6+240];
	xor.b32  	%r366, %r366, %r304;
	ld.global.u32 	%r305, [%rd6+244];
	xor.b32  	%r365, %r365, %r305;
	ld.global.u32 	%r306, [%rd6+248];
	xor.b32  	%r364, %r364, %r306;
	ld.global.u32 	%r307, [%rd6+252];
	xor.b32  	%r363, %r363, %r307;
	ld.global.u32 	%r308, [%rd6+256];
	xor.b32  	%r362, %r362, %r308;
$L__BB0_32:
	and.b32  	%r310, %r216, 8192;
	setp.eq.s32 	%p17, %r310, 0;
	@%p17 bra 	$L__BB0_34;
	ld.global.u32 	%r311, [%rd6+260];
	xor.b32  	%r366, %r366, %r311;
	ld.global.u32 	%r312, [%rd6+264];
	xor.b32  	%r365, %r365, %r312;
	ld.global.u32 	%r313, [%rd6+268];
	xor.b32  	%r364, %r364, %r313;
	ld.global.u32 	%r314, [%rd6+272];
	xor.b32  	%r363, %r363, %r314;
	ld.global.u32 	%r315, [%rd6+276];
	xor.b32  	%r362, %r362, %r315;
$L__BB0_34:
	and.b32  	%r317, %r216, 16384;
	setp.eq.s32 	%p18, %r317, 0;
	@%p18 bra 	$L__BB0_36;
	ld.global.u32 	%r318, [%rd6+280];
	xor.b32  	%r366, %r366, %r318;
	ld.global.u32 	%r319, [%rd6+284];
	xor.b32  	%r365, %r365, %r319;
	ld.global.u32 	%r320, [%rd6+288];
	xor.b32  	%r364, %r364, %r320;
	ld.global.u32 	%r321, [%rd6+292];
	xor.b32  	%r363, %r363, %r321;
	ld.global.u32 	%r322, [%rd6+296];
	xor.b32  	%r362, %r362, %r322;
$L__BB0_36:
	and.b32  	%r324, %r216, 32768;
	setp.eq.s32 	%p19, %r324, 0;
	@%p19 bra 	$L__BB0_38;
	ld.global.u32 	%r325, [%rd6+300];
	xor.b32  	%r366, %r366, %r325;
	ld.global.u32 	%r326, [%rd6+304];
	xor.b32  	%r365, %r365, %r326;
	ld.global.u32 	%r327, [%rd6+308];
	xor.b32  	%r364, %r364, %r327;
	ld.global.u32 	%r328, [%rd6+312];
	xor.b32  	%r363, %r363, %r328;
	ld.global.u32 	%r329, [%rd6+316];
	xor.b32  	%r362, %r362, %r329;
$L__BB0_38:
	add.s32 	%r361, %r361, 16;
	setp.ne.s32 	%p20, %r361, 32;
	@%p20 bra 	$L__BB0_6;
	mad.lo.s32 	%r330, %r355, -31, %r18;
	add.s32 	%r355, %r330, 1;
	setp.ne.s32 	%p21, %r355, 5;
	@%p21 bra 	$L__BB0_5;
	st.global.u32 	[%rd2+4], %r366;
	st.global.u32 	[%rd2+8], %r365;
	st.global.u32 	[%rd2+12], %r364;
	st.global.u32 	[%rd2+16], %r363;
	st.global.u32 	[%rd2+20], %r362;
	add.s32 	%r349, %r349, 1;
	setp.lt.u32 	%p22, %r349, %r9;
	@%p22 bra 	$L__BB0_4;
$L__BB0_41:
	shr.u64 	%rd7, %rd21, 2;
	add.s32 	%r348, %r348, 1;
	setp.gt.u64 	%p23, %rd21, 3;
	mov.u64 	%rd21, %rd7;
	@%p23 bra 	$L__BB0_2;
$L__BB0_42:
	add.u64 	%rd16, %SP, 0;
	add.u64 	%rd17, %SPL, 0;
	mov.b32 	%r331, 0;
	st.global.v2.u32 	[%rd2+24], {%r331, %r331};
	st.global.u32 	[%rd2+32], %r331;
	mov.b64 	%rd18, 0;
	st.global.u64 	[%rd2+40], %rd18;
	shr.u32 	%r332, %r366, 2;
	xor.b32  	%r333, %r332, %r366;
	st.global.v2.u32 	[%rd2+8], {%r364, %r363};
	shl.b32 	%r334, %r362, 4;
	shl.b32 	%r335, %r333, 1;
	xor.b32  	%r336, %r335, %r334;
	xor.b32  	%r337, %r336, %r333;
	xor.b32  	%r338, %r337, %r362;
	st.global.v2.u32 	[%rd2+16], {%r362, %r338};
	mov.b32 	%r339, 717346202;
	st.global.v2.u32 	[%rd2], {%r339, %r365};
	add.s32 	%r340, %r338, 717346202;
	cvt.rn.f32.u32 	%f1, %r340;
	fma.rn.f32 	%f2, %f1, 0f2F800000, 0f2F000000;
	cvt.f64.f32 	%fd1, %f2;
	st.local.v2.u32 	[%rd17], {%r1, %r2};
	st.local.f64 	[%rd17+8], %fd1;
	mov.u64 	%rd19, $str;
	cvta.global.u64 	%rd20, %rd19;
	{ // callseq 0, 0
	.param .b64 param0;
	st.param.b64 	[param0], %rd20;
	.param .b64 param1;
	st.param.b64 	[param1], %rd16;
	.param .b32 retval0;
	call.uni (retval0), 
	vprintf, 
	(
	param0, 
	param1
	);
	ld.param.b32 	%r341, [retval0];
	} // callseq 0
	ret;

}


// ===== COMPILED SASS (sm_100) =====

	.target	sm_100

	.elftype	@"ET_EXEC"


//--------------------- .note.nv.tkinfo           --------------------------
	.section	.note.nv.tkinfo,"",@"SHT_NOTE"
	.sectionflags	@"SHF_NOTE_NV_TKINFO"
	.tkinfo
        /*0018*/ 	.word	0x00000002
        /*0030*/ 	.string	""
        /*0030*/ 	.string	"ptxas"
        /*0030*/ 	.string	"Cuda compilation tools, release 13.0, V13.0.88"
        /*0030*/ 	.string	"Build cuda_13.0.r13.0/compiler.36424714_0"
        /*0030*/ 	.string	"-arch sm_100 -m 64 "



//--------------------- .note.nv.cuinfo           --------------------------
	.section	.note.nv.cuinfo,"",@"SHT_NOTE"
	.sectionflags	@"SHF_NOTE_NV_CUINFO"
        /*0018*/ 	.short	0x0002
        /*001a*/ 	.short	0x0064
        /*001c*/ 	.short	0x0082
	.zero		2


//--------------------- .nv.info                  --------------------------
	.section	.nv.info,"",@"SHT_CUDA_INFO"
	.align	4


	//----- nvinfo : EIATTR_REGCOUNT
	.align		4
        /*0000*/ 	.byte	0x04, 0x2f
        /*0002*/ 	.short	(.L_11 - .L_10)
	.align		4
.L_10:
        /*0004*/ 	.word	index@(_Z3rndP17curandStateXORWOW)
        /*0008*/ 	.word	0x0000001f


	//----- nvinfo : EIATTR_FRAME_SIZE
	.align		4
.L_11:
        /*000c*/ 	.byte	0x04, 0x11
        /*000e*/ 	.short	(.L_13 - .L_12)
	.align		4
.L_12:
        /*0010*/ 	.word	index@(_Z3rndP17curandStateXORWOW)
        /*0014*/ 	.word	0x00000010


	//----- nvinfo : EIATTR_MIN_STACK_SIZE
	.align		4
.L_13:
        /*0018*/ 	.byte	0x04, 0x12
        /*001a*/ 	.short	(.L_15 - .L_14)
	.align		4
.L_14:
        /*001c*/ 	.word	index@(_Z3rndP17curandStateXORWOW)
        /*0020*/ 	.word	0x00000010
.L_15:


//--------------------- .nv.compat                --------------------------
	.section	.nv.compat,"",@"SHT_CUDA_COMPAT_INFO"
	.align	4
        /*0000*/ 	.byte	0x02, 0x09, 0x00, 0x00, 0x02, 0x02, 0x01, 0x00, 0x02, 0x05, 0x05, 0x00, 0x03, 0x07, 0x01, 0x01
        /*0010*/ 	.byte	0x02, 0x03, 0x00, 0x00, 0x02, 0x06, 0x01, 0x00, 0x04, 0x0b, 0x08, 0x00, 0x09, 0x00, 0x00, 0x00
        /*0020*/ 	.byte	0x00, 0x00, 0x00, 0x00


//--------------------- .nv.info._Z3rndP17curandStateXORWOW --------------------------
	.section	.nv.info._Z3rndP17curandStateXORWOW,"",@"SHT_CUDA_INFO"
	.sectionflags	@""
	.align	4


	//----- nvinfo : EIATTR_CUDA_API_VERSION
	.align		4
        /*0000*/ 	.byte	0x04, 0x37
        /*0002*/ 	.short	(.L_17 - .L_16)
.L_16:
        /*0004*/ 	.word	0x00000082


	//----- nvinfo : EIATTR_KPARAM_INFO
	.align		4
.L_17:
        /*0008*/ 	.byte	0x04, 0x17
        /*000a*/ 	.short	(.L_19 - .L_18)
.L_18:
        /*000c*/ 	.word	0x00000000
        /*0010*/ 	.short	0x0000
        /*0012*/ 	.short	0x0000
        /*0014*/ 	.byte	0x00, 0xf5, 0x21, 0x00


	//----- nvinfo : EIATTR_SPARSE_MMA_MASK
	.align		4
.L_19:
        /*0018*/ 	.byte	0x03, 0x50
        /*001a*/ 	.short	0x0000


	//----- nvinfo : EIATTR_MAXREG_COUNT
	.align		4
        /*001c*/ 	.byte	0x03, 0x1b
        /*001e*/ 	.short	0x00ff


	//----- nvinfo : EIATTR_EXTERNS
	.align		4
        /*0020*/ 	.byte	0x04, 0x0f
        /*0022*/ 	.short	(.L_21 - .L_20)


	//   ....[0]....
	.align		4
.L_20:
        /*0024*/ 	.word	index@(vprintf)


	//----- nvinfo : EIATTR_MERCURY_ISA_VERSION
	.align		4
.L_21:
        /*0028*/ 	.byte	0x03, 0x5f
        /*002a*/ 	.short	0x0101


	//----- nvinfo : EIATTR_VRC_CTA_INIT_COUNT
	.align		4
        /*002c*/ 	.byte	0x02, 0x4a
	.zero		1
	.zero		1


	//----- nvinfo : EIATTR_SYSCALL_OFFSETS
	.align		4
        /*0030*/ 	.byte	0x04, 0x46
        /*0032*/ 	.short	(.L_23 - .L_22)


	//   ....[0]....
.L_22:
        /*0034*/ 	.word	0x00001160


	//----- nvinfo : EIATTR_EXIT_INSTR_OFFSETS
	.align		4
.L_23:
        /*0038*/ 	.byte	0x04, 0x1c
        /*003a*/ 	.short	(.L_25 - .L_24)


	//   ....[0]....
.L_24:
        /*003c*/ 	.word	0x00001170


	//----- nvinfo : EIATTR_CRS_STACK_SIZE
	.align		4
.L_25:
        /*0040*/ 	.byte	0x04, 0x1e
        /*0042*/ 	.short	(.L_27 - .L_26)
.L_26:
        /*0044*/ 	.word	0x00000000


	//----- nvinfo : EIATTR_CBANK_PARAM_SIZE
	.align		4
.L_27:
        /*0048*/ 	.byte	0x03, 0x19
        /*004a*/ 	.short	0x0008


	//----- nvinfo : EIATTR_PARAM_CBANK
	.align		4
        /*004c*/ 	.byte	0x04, 0x0a
        /*004e*/ 	.short	(.L_29 - .L_28)
	.align		4
.L_28:
        /*0050*/ 	.word	index@(.nv.constant0._Z3rndP17curandStateXORWOW)
        /*0054*/ 	.short	0x0380
        /*0056*/ 	.short	0x0008


	//----- nvinfo : EIATTR_SW_WAR
	.align		4
.L_29:
        /*0058*/ 	.byte	0x04, 0x36
        /*005a*/ 	.short	(.L_31 - .L_30)
.L_30:
        /*005c*/ 	.word	0x00000008
.L_31:


//--------------------- .nv.callgraph             --------------------------
	.section	.nv.callgraph,"",@"SHT_CUDA_CALLGRAPH"
	.align	4
	.sectionentsize	8
	.align		4
        /*0000*/ 	.word	0x00000000
	.align		4
        /*0004*/ 	.word	0xffffffff
	.align		4
        /*0008*/ 	.word	index@(_Z3rndP17curandStateXORWOW)
	.align		4
        /*000c*/ 	.word	index@(vprintf)
	.align		4
        /*0010*/ 	.word	0x00000000
	.align		4
        /*0014*/ 	.word	0xfffffffe
	.align		4
        /*0018*/ 	.word	0x00000000
	.align		4
        /*001c*/ 	.word	0xfffffffd
	.align		4
        /*0020*/ 	.word	0x00000000
	.align		4
        /*0024*/ 	.word	0xfffffffc


//--------------------- .nv.constant4             --------------------------
	.section	.nv.constant4,"a",@progbits
	.align	8
	.align		8
.nv.constant4:
        /*0000*/ 	.dword	vprintf
	.align		8
        /*0008*/ 	.dword	precalc_xorwow_matrix
	.align		8
        /*0010*/ 	.dword	precalc_xorwow_offset_matrix
	.align		8
        /*0018*/ 	.dword	mrg32k3aM1
	.align		8
        /*0020*/ 	.dword	mrg32k3aM2
	.align		8
        /*0028*/ 	.dword	mrg32k3aM1SubSeq
	.align		8
        /*0030*/ 	.dword	mrg32k3aM2SubSeq
	.align		8
        /*0038*/ 	.dword	mrg32k3aM1Seq
	.align		8
        /*0040*/ 	.dword	mrg32k3aM2Seq
	.align		8
        /*0048*/ 	.dword	$str


//--------------------- .nv.constant3             --------------------------
	.section	.nv.constant3,"a",@progbits
	.align	8
.nv.constant3:
	.type		__cr_lgamma_table,@object
	.size		__cr_lgamma_table,(.L_8 - __cr_lgamma_table)
__cr_lgamma_table:
        /*0000*/ 	.byte	0x00, 0x00, 0x00, 0x00, 0x00, 0x00, 0x00, 0x00, 0x00, 0x00, 0x00, 0x00, 0x00, 0x00, 0x00, 0x00
        /*0010*/ 	.byte	0xef, 0x39, 0xfa, 0xfe, 0x42, 0x2e, 0xe6, 0x3f, 0x02, 0x20, 0x2a, 0xfa, 0x0b, 0xab, 0xfc, 0x3f
        /*0020*/ 	.byte	0xf9, 0x2c, 0x92, 0x7c, 0xa7, 0x6c, 0x09, 0x40, 0xc9, 0x79, 0x44, 0x3c, 0x64, 0x26, 0x13, 0x40
        /*0030*/ 	.byte	0xca, 0x01, 0xcf, 0x3a, 0x27, 0x51, 0x1a, 0x40, 0x30, 0xcc, 0x2d, 0xf3, 0xe1, 0x0c, 0x21, 0x40
        /*0040*/ 	.byte	0x0d, 0xb7, 0xfc, 0x82, 0x8e, 0x35, 0x25, 0x40
.L_8:


//--------------------- .text._Z3rndP17curandStateXORWOW --------------------------
	.section	.text._Z3rndP17curandStateXORWOW,"ax",@progbits
	.align	128
        .global         _Z3rndP17curandStateXORWOW
        .type           _Z3rndP17curandStateXORWOW,@function
        .size           _Z3rndP17curandStateXORWOW,(.L_x_10 - _Z3rndP17curandStateXORWOW)
        .other          _Z3rndP17curandStateXORWOW,@"STO_CUDA_ENTRY STV_DEFAULT"
_Z3rndP17curandStateXORWOW:
.text._Z3rndP17curandStateXORWOW:
[----:B------:R-:W0:Y:S01]  /*0000*/  LDC R1, c[0x0][0x37c] ;  /* 0x0000df00ff017b82 */ /* 0x000e220000000800 */
[----:B------:R-:W1:Y:S07]  /*0010*/  S2R R7, SR_TID.X ;  /* 0x0000000000077919 */ /* 0x000e6e0000002100 */
[----:B------:R-:W2:Y:S01]  /*0020*/  LDC.64 R2, c[0x0][0x380] ;  /* 0x0000e000ff027b82 */ /* 0x000ea20000000a00 */
[----:B------:R-:W3:Y:S01]  /*0030*/  LDCU UR5, c[0x0][0x2fc] ;  /* 0x00005f80ff0577ac */ /* 0x000ee20008000800 */
[----:B0-----:R-:W-:Y:S01]  /*0040*/  VIADD R1, R1, 0xfffffff0 ;  /* 0xfffffff001017836 */ /* 0x001fe20000000000 */
[----:B------:R-:W1:Y:S01]  /*0050*/  S2R R6, SR_CTAID.X ;  /* 0x0000000000067919 */ /* 0x000e620000002500 */
[----:B------:R-:W-:Y:S01]  /*0060*/  IMAD.MOV.U32 R10, RZ, RZ, 0x2abc4dd5 ;  /* 0x2abc4dd5ff0a7424 */ /* 0x000fe200078e00ff */
[----:B------:R-:W1:Y:S01]  /*0070*/  LDCU UR8, c[0x0][0x360] ;  /* 0x00006c00ff0877ac */ /* 0x000e620008000800 */
[----:B------:R-:W-:Y:S01]  /*0080*/  IMAD.MOV.U32 R11, RZ, RZ, 0x58213ed2 ;  /* 0x58213ed2ff0b7424 */ /* 0x000fe200078e00ff */
[----:B------:R-:W-:Y:S01]  /*0090*/  R2UR UR9, R1 ;  /* 0x00000000010972ca */ /* 0x000fe200000e0000 */
[----:B------:R-:W-:Y:S01]  /*00a0*/  IMAD.MOV.U32 R12, RZ, RZ, 0x455f2458 ;  /* 0x455f2458ff0c7424 */ /* 0x000fe200078e00ff */
[----:B------:R-:W0:Y:S01]  /*00b0*/  LDCU.64 UR6, c[0x0][0x358] ;  /* 0x00006b00ff0677ac */ /* 0x000e220008000a00 */
[----:B------:R-:W-:Y:S01]  /*00c0*/  IMAD.MOV.U32 R13, RZ, RZ, -0x75bd8fc ;  /* 0xf8a42704ff0d7424 */ /* 0x000fe200078e00ff */
[----:B------:R-:W-:Y:S01]  /*00d0*/  BSSY.RECONVERGENT B0, `(.L_x_0) ;  /* 0x00000e7000007945 */ /* 0x000fe20003800200 */
[----:B------:R-:W-:Y:S01]  /*00e0*/  IMAD.MOV.U32 R14, RZ, RZ, -0x23270784 ;  /* 0xdcd8f87cff0e7424 */ /* 0x000fe200078e00ff */
[----:B------:R-:W4:Y:S01]  /*00f0*/  LDCU UR4, c[0x0][0x2f8] ;  /* 0x00005f00ff0477ac */ /* 0x000f220008000800 */
[----:B------:R-:W-:-:S02]  /*0100*/  IMAD.MOV.U32 R15, RZ, RZ, 0x511db0d6 ;  /* 0x511db0d6ff0f7424 */ /* 0x000fc400078e00ff */
[----:B------:R-:W-:Y:S02]  /*0110*/  IMAD.MOV.U32 R17, RZ, RZ, 0x58213ed2 ;  /* 0x58213ed2ff117424 */ /* 0x000fe400078e00ff */
[----:B------:R-:W-:Y:S02]  /*0120*/  IMAD.MOV.U32 R9, RZ, RZ, -0x75bd8fc ;  /* 0xf8a42704ff097424 */ /* 0x000fe400078e00ff */
[----:B------:R-:W-:Y:S02]  /*0130*/  IMAD.MOV.U32 R8, RZ, RZ, 0x455f2458 ;  /* 0x455f2458ff087424 */ /* 0x000fe400078e00ff */
[----:B------:R-:W-:Y:S02]  /*0140*/  IMAD.MOV.U32 R5, RZ, RZ, 0x511db0d6 ;  /* 0x511db0d6ff057424 */ /* 0x000fe400078e00ff */
[----:B------:R-:W-:Y:S01]  /*0150*/  IMAD.MOV.U32 R4, RZ, RZ, -0x23270784 ;  /* 0xdcd8f87cff047424 */ /* 0x000fe200078e00ff */
[----:B----4-:R-:W-:Y:S01]  /*0160*/  UIADD3 UR4, UP0, UPT, UR9, UR4, URZ ;  /* 0x0000000409047290 */ /* 0x010fe2000ff1e0ff */
[----:B-1----:R-:W-:-:S03]  /*0170*/  IMAD R7, R6, UR8, R7 ;  /* 0x0000000806077c24 */ /* 0x002fc6000f8e0207 */
[----:B---3--:R-:W-:Y:S01]  /*0180*/  UIADD3.X UR5, UPT, UPT, URZ, UR5, URZ, UP0, !UPT ;  /* 0x00000005ff057290 */ /* 0x008fe200087fe4ff */
[C---:B--2---:R-:W-:Y:S01]  /*0190*/  IMAD.WIDE R2, R7.reuse, 0x30, R2 ;  /* 0x0000003007027825 */ /* 0x044fe200078e0202 */
[----:B------:R-:W-:-:S04]  /*01a0*/  ISETP.NE.AND P0, PT, R7, RZ, PT ;  /* 0x000000ff0700720c */ /* 0x000fc80003f05270 */
[----:B0-----:R0:W-:Y:S04]  /*01b0*/  STG.E.64 desc[UR6][R2.64], R10 ;  /* 0x0000000a02007986 */ /* 0x0011e8000c101b06 */
[----:B------:R0:W-:Y:S04]  /*01c0*/  STG.E.64 desc[UR6][R2.64+0x8], R12 ;  /* 0x0000080c02007986 */ /* 0x0001e8000c101b06 */
[----:B------:R0:W-:Y:S01]  /*01d0*/  STG.E.64 desc[UR6][R2.64+0x10], R14 ;  /* 0x0000100e02007986 */ /* 0x0001e2000c101b06 */
[----:B------:R-:W-:Y:S05]  /*01e0*/  @!P0 BRA `(.L_x_1) ;  /* 0x0000000c00548947 */ /* 0x000fea0003800000 */
[----:B------:R-:W-:Y:S01]  /*01f0*/  SHF.R.S32.HI R0, RZ, 0x1f, R7 ;  /* 0x0000001fff007819 */ /* 0x000fe20000011407 */
[----:B0-----:R-:W-:Y:S02]  /*0200*/  IMAD.MOV.U32 R14, RZ, RZ, RZ ;  /* 0x000000ffff0e7224 */ /* 0x001fe400078e00ff */
[----:B------:R-:W-:Y:S02]  /*0210*/  IMAD.MOV.U32 R17, RZ, RZ, 0x58213ed2 ;  /* 0x58213ed2ff117424 */ /* 0x000fe400078e00ff */
[----:B------:R-:W-:Y:S02]  /*0220*/  IMAD.MOV.U32 R8, RZ, RZ, 0x455f2458 ;  /* 0x455f2458ff087424 */ /* 0x000fe400078e00ff */
[----:B------:R-:W-:Y:S02]  /*0230*/  IMAD.MOV.U32 R9, RZ, RZ, -0x75bd8fc ;  /* 0xf8a42704ff097424 */ /* 0x000fe400078e00ff */
[----:B------:R-:W-:Y:S02]  /*0240*/  IMAD.MOV.U32 R4, RZ, RZ, -0x23270784 ;  /* 0xdcd8f87cff047424 */ /* 0x000fe400078e00ff */
[----:B------:R-:W-:-:S07]  /*0250*/  IMAD.MOV.U32 R5, RZ, RZ, 0x511db0d6 ;  /* 0x511db0d6ff057424 */ /* 0x000fce00078e00ff */
.L_x_7:
[----:B------:R-:W-:Y:S01]  /*0260*/  LOP3.LUT R15, R7, 0x3, RZ, 0xc0, !PT ;  /* 0x00000003070f7812 */ /* 0x000fe200078ec0ff */
[----:B------:R-:W-:Y:S03]  /*0270*/  BSSY.RECONVERGENT B1, `(.L_x_2) ;  /* 0x00000c5000017945 */ /* 0x000fe60003800200 */
[----:B------:R-:W-:-:S04]  /*0280*/  ISETP.NE.U32.AND P0, PT, R15, RZ, PT ;  /* 0x000000ff0f00720c */ /* 0x000fc80003f05070 */
[----:B------:R-:W-:-:S13]  /*0290*/  ISETP.NE.AND.EX P0, PT, RZ, RZ, PT, P0 ;  /* 0x000000ffff00720c */ /* 0x000fda0003f05300 */
[----:B0-----:R-:W-:Y:S05]  /*02a0*/  @!P0 BRA `(.L_x_3) ;  /* 0x0000000c00048947 */ /* 0x001fea0003800000 */
[----:B------:R-:W0:Y:S01]  /*02b0*/  LDC.64 R10, c[0x4][0x8] ;  /* 0x01000200ff0a7b82 */ /* 0x000e220000000a00 */
[----:B------:R-:W-:Y:S02]  /*02c0*/  IMAD.MOV.U32 R16, RZ, RZ, RZ ;  /* 0x000000ffff107224 */ /* 0x000fe400078e00ff */
[----:B0-----:R-:W-:-:S07]  /*02d0*/  IMAD.WIDE.U32 R10, R14, 0xc80, R10 ;  /* 0x00000c800e0a7825 */ /* 0x001fce00078e000a */
.L_x_6:
[----:B0-----:R-:W-:Y:S01]  /*02e0*/  IMAD.MOV.U32 R17, RZ, RZ, RZ ;  /* 0x000000ffff117224 */ /* 0x001fe200078e00ff */
[----:B------:R-:W-:Y:S01]  /*02f0*/  CS2R R4, SRZ ;  /* 0x0000000000047805 */ /* 0x000fe2000001ff00 */
[----:B------:R-:W-:Y:S01]  /*0300*/  IMAD.MOV.U32 R19, RZ, RZ, RZ ;  /* 0x000000ffff137224 */ /* 0x000fe200078e00ff */
[----:B------:R-:W-:-:S07]  /*0310*/  CS2R R8, SRZ ;  /* 0x0000000000087805 */ /* 0x000fce000001ff00 */
.L_x_5:
[----:B------:R-:W-:-:S05]  /*0320*/  IMAD.WIDE.U32 R12, R19, 0x4, R2 ;  /* 0x00000004130c7825 */ /* 0x000fca00078e0002 */
[----:B------:R0:W5:Y:S01]  /*0330*/  LDG.E R18, desc[UR6][R12.64+0x4] ;  /* 0x000004060c127981 */ /* 0x000162000c1e1900 */
[----:B------:R-:W-:Y:S02]  /*0340*/  IMAD.SHL.U32 R20, R19, 0x20, RZ ;  /* 0x0000002013147824 */ /* 0x000fe400078e00ff */
[----:B------:R-:W-:-:S07]  /*0350*/  IMAD.MOV.U32 R21, RZ, RZ, RZ ;  /* 0x000000ffff157224 */ /* 0x000fce00078e00ff */
.L_x_4:
[----:B-----5:R-:W-:Y:S01]  /*0360*/  SHF.R.U32.HI R24, RZ, R21, R18 ;  /* 0x00000015ff187219 */ /* 0x020fe20000011612 */
[----:B0-----:R-:W-:-:S03]  /*0370*/  IMAD.IADD R12, R20, 0x1, R21 ;  /* 0x00000001140c7824 */ /* 0x001fc600078e0215 */
[----:B------:R-:W-:-:S04]  /*0380*/  LOP3.LUT R13, R24, 0x1, RZ, 0xc0, !PT ;  /* 0x00000001180d7812 */ /* 0x000fc800078ec0ff */
[----:B------:R-:W-:Y:S01]  /*0390*/  ISETP.NE.U32.AND P0, PT, R13, 0x1, PT ;  /* 0x000000010d00780c */ /* 0x000fe20003f05070 */
[----:B------:R-:W-:-:S03]  /*03a0*/  IMAD R13, R12, 0x5, RZ ;  /* 0x000000050c0d7824 */ /* 0x000fc600078e02ff */
[----:B------:R-:W-:Y:S01]  /*03b0*/  R2P PR, R24, 0x7e ;  /* 0x0000007e18007804 */ /* 0x000fe20000000000 */
[----:B------:R-:W-:-:S08]  /*03c0*/  IMAD.WIDE.U32 R12, R13, 0x4, R10 ;  /* 0x000000040d0c7825 */ /* 0x000fd000078e000a */
[----:B------:R-:W2:Y:S04]  /*03d0*/  @!P0 LDG.E R22, desc[UR6][R12.64+0x10] ;  /* 0x000010060c168981 */ /* 0x000ea8000c1e1900 */
[----:B------:R-:W3:Y:S04]  /*03e0*/  @P1 LDG.E R26, desc[UR6][R12.64+0x24] ;  /* 0x000024060c1a1981 */ /* 0x000ee8000c1e1900 */
[----:B------:R-:W4:Y:S04]  /*03f0*/  @P2 LDG.E R28, desc[UR6][R12.64+0x38] ;  /* 0x000038060c1c2981 */ /* 0x000f28000c1e1900 */
[----:B------:R-:W4:Y:S04]  /*0400*/  @P3 LDG.E R23, desc[UR6][R12.64+0x4c] ;  /* 0x00004c060c173981 */ /* 0x000f28000c1e1900 */
[----:B------:R-:W4:Y:S01]  /*0410*/  @P1 LDG.E R25, desc[UR6][R12.64+0x20] ;  /* 0x000020060c191981 */ /* 0x000f22000c1e1900 */
[----:B--2---:R-:W-:-:S03]  /*0420*/  @!P0 LOP3.LUT R5, R5, R22, RZ, 0x3c, !PT ;  /* 0x0000001605058212 */ /* 0x004fc600078e3cff */
[----:B------:R-:W2:Y:S01]  /*0430*/  @!P0 LDG.E R22, desc[UR6][R12.64] ;  /* 0x000000060c168981 */ /* 0x000ea2000c1e1900 */
[----:B---3--:R-:W-:-:S03]  /*0440*/  @P1 LOP3.LUT R5, R5, R26, RZ, 0x3c, !PT ;  /* 0x0000001a05051212 */ /* 0x008fc600078e3cff */
[----:B------:R-:W3:Y:S01]  /*0450*/  @P4 LDG.E R26, desc[UR6][R12.64+0x60] ;  /* 0x000060060c1a4981 */ /* 0x000ee2000c1e1900 */
[----:B----4-:R-:W-:-:S03]  /*0460*/  @P2 LOP3.LUT R5, R5, R28, RZ, 0x3c, !PT ;  /* 0x0000001c05052212 */ /* 0x010fc600078e3cff */
[----:B------:R-:W4:Y:S01]  /*0470*/  @P5 LDG.E R28, desc[UR6][R12.64+0x74] ;  /* 0x000074060c1c5981 */ /* 0x000f22000c1e1900 */
[----:B------:R-:W-:-:S03]  /*0480*/  @P3 LOP3.LUT R5, R5, R23, RZ, 0x3c, !PT ;  /* 0x0000001705053212 */ /* 0x000fc600078e3cff */
[----:B------:R-:W4:Y:S01]  /*0490*/  @!P0 LDG.E R23, desc[UR6][R12.64+0x4] ;  /* 0x000004060c178981 */ /* 0x000f22000c1e1900 */
[----:B--2---:R-:W-:-:S03]  /*04a0*/  @!P0 LOP3.LUT R17, R17, R22, RZ, 0x3c, !PT ;  /* 0x0000001611118212 */ /* 0x004fc600078e3cff */
[----:B------:R-:W2:Y:S01]  /*04b0*/  @!P0 LDG.E R22, desc[UR6][R12.64+0x8] ;  /* 0x000008060c168981 */ /* 0x000ea2000c1e1900 */
[----:B---3--:R-:W-:-:S03]  /*04c0*/  @P4 LOP3.LUT R5, R5, R26, RZ, 0x3c, !PT ;  /* 0x0000001a05054212 */ /* 0x008fc600078e3cff */
[----:B------:R-:W3:Y:S01]  /*04d0*/  @P1 LDG.E R26, desc[UR6][R12.64+0x14] ;  /* 0x000014060c1a1981 */ /* 0x000ee2000c1e1900 */
[----:B----4-:R-:W-:-:S03]  /*04e0*/  @!P0 LOP3.LUT R8, R8, R23, RZ, 0x3c, !PT ;  /* 0x0000001708088212 */ /* 0x010fc600078e3cff */
[----:B------:R-:W4:Y:S01]  /*04f0*/  @!P0 LDG.E R23, desc[UR6][R12.64+0xc] ;  /* 0x00000c060c178981 */ /* 0x000f22000c1e1900 */
[----:B--2---:R-:W-:-:S03]  /*0500*/  @!P0 LOP3.LUT R9, R9, R22, RZ, 0x3c, !PT ;  /* 0x0000001609098212 */ /* 0x004fc600078e3cff */
[----:B------:R-:W2:Y:S01]  /*0510*/  @P1 LDG.E R22, desc[UR6][R12.64+0x1c] ;  /* 0x00001c060c161981 */ /* 0x000ea2000c1e1900 */
[----:B---3--:R-:W-:-:S03]  /*0520*/  @P1 LOP3.LUT R17, R17, R26, RZ, 0x3c, !PT ;  /* 0x0000001a11111212 */ /* 0x008fc600078e3cff */
[----:B------:R-:W3:Y:S01]  /*0530*/  @P2 LDG.E R26, desc[UR6][R12.64+0x28] ;  /* 0x000028060c1a2981 */ /* 0x000ee2000c1e1900 */
[----:B----4-:R-:W-:-:S03]  /*0540*/  @!P0 LOP3.LUT R4, R4, R23, RZ, 0x3c, !PT ;  /* 0x0000001704048212 */ /* 0x010fc600078e3cff */
[----:B------:R-:W4:Y:S01]  /*0550*/  @P1 LDG.E R23, desc[UR6][R12.64+0x18] ;  /* 0x000018060c171981 */ /* 0x000f22000c1e1900 */
[----:B------:R-:W-:-:S03]  /*0560*/  @P1 LOP3.LUT R4, R4, R25, RZ, 0x3c, !PT ;  /* 0x0000001904041212 */ /* 0x000fc600078e3cff */
[----:B------:R-:W4:Y:S01]  /*0570*/  @P2 LDG.E R25, desc[UR6][R12.64+0x34] ;  /* 0x000034060c192981 */ /* 0x000f22000c1e1900 */
[----:B--2---:R-:W-:-:S03]  /*0580*/  @P1 LOP3.LUT R9, R9, R22, RZ, 0x3c, !PT ;  /* 0x0000001609091212 */ /* 0x004fc600078e3cff */
[----:B------:R-:W2:Y:S01]  /*0590*/  @P2 LDG.E R22, desc[UR6][R12.64+0x30] ;  /* 0x000030060c162981 */ /* 0x000ea2000c1e1900 */
[----:B---3--:R-:W-:-:S03]  /*05a0*/  @P2 LOP3.LUT R17, R17, R26, RZ, 0x3c, !PT ;  /* 0x0000001a11112212 */ /* 0x008fc600078e3cff */
[----:B------:R-:W3:Y:S01]  /*05b0*/  @P3 LDG.E R26, desc[UR6][R12.64+0x3c] ;  /* 0x00003c060c1a3981 */ /* 0x000ee2000c1e1900 */
[----:B----4-:R-:W-:-:S03]  /*05c0*/  @P1 LOP3.LUT R8, R8, R23, RZ, 0x3c, !PT ;  /* 0x0000001708081212 */ /* 0x010fc600078e3cff */
        /* <DEDUP_REMOVED lines=25> */
[----:B------:R-:W-:Y:S02]  /*0760*/  LOP3.LUT P0, RZ, R24, 0x80, RZ, 0xc0, !PT ;  /* 0x0000008018ff7812 */ /* 0x000fe4000780c0ff */
[----:B------:R-:W-:Y:S02]  /*0770*/  @P5 LOP3.LUT R4, R4, R25, RZ, 0x3c, !PT ;  /* 0x0000001904045212 */ /* 0x000fe400078e3cff */
[----:B------:R-:W4:Y:S01]  /*0780*/  @P6 LDG.E R25, desc[UR6][R12.64+0x84] ;  /* 0x000084060c196981 */ /* 0x000f22000c1e1900 */
[----:B--2---:R-:W-:-:S03]  /*0790*/  @P5 LOP3.LUT R9, R9, R22, RZ, 0x3c, !PT ;  /* 0x0000001609095212 */ /* 0x004fc600078e3cff */
[----:B------:R-:W2:Y:S01]  /*07a0*/  @P6 LDG.E R22, desc[UR6][R12.64+0x80] ;  /* 0x000080060c166981 */ /* 0x000ea2000c1e1900 */
[----:B---3--:R-:W-:-:S04]  /*07b0*/  @P6 LOP3.LUT R17, R17, R26, RZ, 0x3c, !PT ;  /* 0x0000001a11116212 */ /* 0x008fc800078e3cff */
[----:B------:R-:W3:Y:S01]  /*07c0*/  @P0 LDG.E R26, desc[UR6][R12.64+0x8c] ;  /* 0x00008c060c1a0981 */ /* 0x000ee2000c1e1900 */
[----:B----4-:R-:W-:-:S03]  /*07d0*/  @P5 LOP3.LUT R8, R8, R23, RZ, 0x3c, !PT ;  /* 0x0000001708085212 */ /* 0x010fc600078e3cff */
[----:B------:R-:W4:Y:S01]  /*07e0*/  @P6 LDG.E R23, desc[UR6][R12.64+0x7c] ;  /* 0x00007c060c176981 */ /* 0x000f22000c1e1900 */
[----:B------:R-:W-:-:S03]  /*07f0*/  @P5 LOP3.LUT R5, R5, R28, RZ, 0x3c, !PT ;  /* 0x0000001c05055212 */ /* 0x000fc600078e3cff */
        /* <DEDUP_REMOVED lines=9> */
[----:B------:R-:W-:Y:S02]  /*0890*/  @P6 LOP3.LUT R5, R5, R28, RZ, 0x3c, !PT ;  /* 0x0000001c05056212 */ /* 0x000fe400078e3cff */
[----:B------:R-:W-:Y:S02]  /*08a0*/  @P0 LOP3.LUT R4, R4, R25, RZ, 0x3c, !PT ;  /* 0x0000001904040212 */ /* 0x000fe400078e3cff */
[----:B--2---:R-:W-:Y:S02]  /*08b0*/  @P0 LOP3.LUT R9, R9, R22, RZ, 0x3c, !PT ;  /* 0x0000001609090212 */ /* 0x004fe400078e3cff */
[----:B---3--:R-:W-:Y:S02]  /*08c0*/  @P0 LOP3.LUT R5, R5, R26, RZ, 0x3c, !PT ;  /* 0x0000001a05050212 */ /* 0x008fe400078e3cff */
[----:B----4-:R-:W-:Y:S02]  /*08d0*/  @P0 LOP3.LUT R8, R8, R23, RZ, 0x3c, !PT ;  /* 0x0000001708080212 */ /* 0x010fe400078e3cff */
[----:B------:R-:W-:-:S13]  /*08e0*/  R2P PR, R24.B1, 0x7f ;  /* 0x0000007f18007804 */ /* 0x000fda0000001000 */
[----:B------:R-:W2:Y:S04]  /*08f0*/  @P0 LDG.E R22, desc[UR6][R12.64+0xa0] ;  /* 0x0000a0060c160981 */ /* 0x000ea8000c1e1900 */
[----:B------:R-:W3:Y:S04]  /*0900*/  @P1 LDG.E R28, desc[UR6][R12.64+0xb4] ;  /* 0x0000b4060c1c1981 */ /* 0x000ee8000c1e1900 */
[----:B------:R-:W4:Y:S04]  /*0910*/  @P0 LDG.E R23, desc[UR6][R12.64+0xa4] ;  /* 0x0000a4060c170981 */ /* 0x000f28000c1e1900 */
[----:B------:R-:W4:Y:S04]  /*0920*/  @P0 LDG.E R26, desc[UR6][R12.64+0xa8] ;  /* 0x0000a8060c1a0981 */ /* 0x000f28000c1e1900 */
        /* <DEDUP_REMOVED lines=8> */
[----:B------:R-:W2:Y:S01]  /*09b0*/  @P2 LDG.E R26, desc[UR6][R12.64+0xc8] ;  /* 0x0000c8060c1a2981 */ /* 0x000ea2000c1e1900 */
[----:B------:R-:W-:-:S03]  /*09c0*/  @P0 LOP3.LUT R4, R4, R25, RZ, 0x3c, !PT ;  /* 0x0000001904040212 */ /* 0x000fc600078e3cff */
[----:B------:R-:W2:Y:S01]  /*09d0*/  @P2 LDG.E R25, desc[UR6][R12.64+0xcc] ;  /* 0x0000cc060c192981 */ /* 0x000ea2000c1e1900 */
[----:B---3--:R-:W-:Y:S02]  /*09e0*/  @P0 LOP3.LUT R5, R5, R28, RZ, 0x3c, !PT ;  /* 0x0000001c05050212 */ /* 0x008fe400078e3cff */
[----:B------:R-:W-:Y:S02]  /*09f0*/  LOP3.LUT P0, RZ, R24, 0x8000, RZ, 0xc0, !PT ;  /* 0x0000800018ff7812 */ /* 0x000fe4000780c0ff */
[----:B----4-:R-:W-:Y:S01]  /*0a00*/  @P1 LOP3.LUT R8, R8, R23, RZ, 0x3c, !PT ;  /* 0x0000001708081212 */ /* 0x010fe200078e3cff */
[----:B------:R-:W3:Y:S01]  /*0a10*/  @P1 LDG.E R24, desc[UR6][R12.64+0xc4] ;  /* 0x0000c4060c181981 */ /* 0x000ee2000c1e1900 */
[----:B--2---:R-:W-:-:S03]  /*0a20*/  @P1 LOP3.LUT R9, R9, R22, RZ, 0x3c, !PT ;  /* 0x0000001609091212 */ /* 0x004fc600078e3cff */
[----:B------:R-:W2:Y:S01]  /*0a30*/  @P1 LDG.E R23, desc[UR6][R12.64+0xc0] ;  /* 0x0000c0060c171981 */ /* 0x000ea2000c1e1900 */
[----:B------:R-:W-:-:S03]  /*0a40*/  @P2 LOP3.LUT R17, R17, R26, RZ, 0x3c, !PT ;  /* 0x0000001a11112212 */ /* 0x000fc600078e3cff */
[----:B------:R-:W4:Y:S04]  /*0a50*/  @P3 LDG.E R26, desc[UR6][R12.64+0xdc] ;  /* 0x0000dc060c1a3981 */ /* 0x000f28000c1e1900 */
[----:B------:R-:W4:Y:S01]  /*0a60*/  @P2 LDG.E R22, desc[UR6][R12.64+0xd0] ;  /* 0x0000d0060c162981 */ /* 0x000f22000c1e1900 */
[----:B------:R-:W-:-:S03]  /*0a70*/  @P2 LOP3.LUT R8, R8, R25, RZ, 0x3c, !PT ;  /* 0x0000001908082212 */ /* 0x000fc600078e3cff */
[----:B------:R-:W4:Y:S04]  /*0a80*/  @P3 LDG.E R25, desc[UR6][R12.64+0xe0] ;  /* 0x0000e0060c193981 */ /* 0x000f28000c1e1900 */
[----:B------:R-:W4:Y:S01]  /*0a90*/  @P0 LDG.E R27, desc[UR6][R12.64+0x138] ;  /* 0x000138060c1b0981 */ /* 0x000f22000c1e1900 */
[----:B---3--:R-:W-:-:S03]  /*0aa0*/  @P1 LOP3.LUT R5, R5, R24, RZ, 0x3c, !PT ;  /* 0x0000001805051212 */ /* 0x008fc600078e3cff */
[----:B------:R-:W3:Y:S01]  /*0ab0*/  @P2 LDG.E R24, desc[UR6][R12.64+0xd8] ;  /* 0x0000d8060c182981 */ /* 0x000ee2000c1e1900 */
[----:B--2---:R-:W-:-:S03]  /*0ac0*/  @P1 LOP3.LUT R4, R4, R23, RZ, 0x3c, !PT ;  /* 0x0000001704041212 */ /* 0x004fc600078e3cff */
[----:B------:R-:W2:Y:S01]  /*0ad0*/  @P2 LDG.E R23, desc[UR6][R12.64+0xd4] ;  /* 0x0000d4060c172981 */ /* 0x000ea2000c1e1900 */
[----:B----4-:R-:W-:-:S03]  /*0ae0*/  @P3 LOP3.LUT R17, R17, R26, RZ, 0x3c, !PT ;  /* 0x0000001a11113212 */ /* 0x010fc600078e3cff */
[----:B------:R-:W4:Y:S01]  /*0af0*/  @P4 LDG.E R26, desc[UR6][R12.64+0xf0] ;  /* 0x0000f0060c1a4981 */ /* 0x000f22000c1e1900 */
[----:B------:R-:W-:-:S03]  /*0b00*/  @P2 LOP3.LUT R9, R9, R22, RZ, 0x3c, !PT ;  /* 0x0000001609092212 */ /* 0x000fc600078e3cff */
[----:B------:R-:W4:Y:S01]  /*0b10*/  @P3 LDG.E R22, desc[UR6][R12.64+0xe4] ;  /* 0x0000e4060c163981 */ /* 0x000f22000c1e1900 */
[----:B------:R-:W-:-:S03]  /*0b20*/  @P3 LOP3.LUT R8, R8, R25, RZ, 0x3c, !PT ;  /* 0x0000001908083212 */ /* 0x000fc600078e3cff */
        /* <DEDUP_REMOVED lines=39> */
[----:B------:R-:W-:-:S05]  /*0da0*/  VIADD R21, R21, 0x10 ;  /* 0x0000001015157836 */ /* 0x000fca0000000000 */
[----:B------:R-:W-:Y:S02]  /*0db0*/  ISETP.NE.AND P1, PT, R21, 0x20, PT ;  /* 0x000000201500780c */ /* 0x000fe40003f25270 */
[----:B------:R-:W-:Y:S02]  /*0dc0*/  @P0 LOP3.LUT R8, R8, R25, RZ, 0x3c, !PT ;  /* 0x0000001908080212 */ /* 0x000fe400078e3cff */
[----:B---3--:R-:W-:Y:S02]  /*0dd0*/  @P6 LOP3.LUT R5, R5, R24, RZ, 0x3c, !PT ;  /* 0x0000001805056212 */ /* 0x008fe400078e3cff */
[----:B--2---:R-:W-:Y:S02]  /*0de0*/  @P6 LOP3.LUT R4, R4, R23, RZ, 0x3c, !PT ;  /* 0x0000001704046212 */ /* 0x004fe400078e3cff */
[----:B----4-:R-:W-:Y:S02]  /*0df0*/  @P0 LOP3.LUT R5, R5, R26, RZ, 0x3c, !PT ;  /* 0x0000001a05050212 */ /* 0x010fe400078e3cff */
[----:B------:R-:W-:-:S02]  /*0e00*/  @P0 LOP3.LUT R4, R4, R27, RZ, 0x3c, !PT ;  /* 0x0000001b04040212 */ /* 0x000fc400078e3cff */
[----:B------:R-:W-:Y:S01]  /*0e10*/  @P0 LOP3.LUT R9, R9, R22, RZ, 0x3c, !PT ;  /* 0x0000001609090212 */ /* 0x000fe200078e3cff */
[----:B------:R-:W-:Y:S06]  /*0e20*/  @P1 BRA `(.L_x_4) ;  /* 0xfffffff4004c1947 */ /* 0x000fec000383ffff */
[----:B------:R-:W-:-:S05]  /*0e30*/  VIADD R19, R19, 0x1 ;  /* 0x0000000113137836 */ /* 0x000fca0000000000 */
[----:B------:R-:W-:-:S13]  /*0e40*/  ISETP.NE.AND P0, PT, R19, 0x5, PT ;  /* 0x000000051300780c */ /* 0x000fda0003f05270 */
[----:B------:R-:W-:Y:S05]  /*0e50*/  @P0 BRA `(.L_x_5) ;  /* 0xfffffff400300947 */ /* 0x000fea000383ffff */
[----:B------:R0:W-:Y:S01]  /*0e60*/  STG.E desc[UR6][R2.64+0x4], R17 ;  /* 0x0000041102007986 */ /* 0x0001e2000c101906 */
[----:B------:R-:W-:-:S03]  /*0e70*/  VIADD R16, R16, 0x1 ;  /* 0x0000000110107836 */ /* 0x000fc60000000000 */
[----:B------:R0:W-:Y:S02]  /*0e80*/  STG.E.64 desc[UR6][R2.64+0x8], R8 ;  /* 0x0000080802007986 */ /* 0x0001e4000c101b06 */
[----:B------:R-:W-:Y:S02]  /*0e90*/  ISETP.GE.U32.AND P0, PT, R16, R15, PT ;  /* 0x0000000f1000720c */ /* 0x000fe40003f06070 */
[----:B------:R0:W-:Y:S11]  /*0ea0*/  STG.E.64 desc[UR6][R2.64+0x10], R4 ;  /* 0x0000100402007986 */ /* 0x0001f6000c101b06 */
[----:B------:R-:W-:Y:S05]  /*0eb0*/  @!P0 BRA `(.L_x_6) ;  /* 0xfffffff400088947 */ /* 0x000fea000383ffff */
.L_x_3:
[----:B------:R-:W-:Y:S05]  /*0ec0*/  BSYNC.RECONVERGENT B1 ;  /* 0x0000000000017941 */ /* 0x000fea0003800200 */
.L_x_2:
[C---:B------:R-:W-:Y:S01]  /*0ed0*/  ISETP.GT.U32.AND P0, PT, R7.reuse, 0x3, PT ;  /* 0x000000030700780c */ /* 0x040fe20003f04070 */
[----:B------:R-:W-:Y:S01]  /*0ee0*/  VIADD R14, R14, 0x1 ;  /* 0x000000010e0e7836 */ /* 0x000fe20000000000 */
[--C-:B------:R-:W-:Y:S02]  /*0ef0*/  SHF.R.U32.HI R10, RZ, 0x2, R0.reuse ;  /* 0x00000002ff0a7819 */ /* 0x100fe40000011600 */
[----:B------:R-:W-:Y:S02]  /*0f00*/  ISETP.GT.U32.AND.EX P0, PT, R0, RZ, PT, P0 ;  /* 0x000000ff0000720c */ /* 0x000fe40003f04100 */
[----:B------:R-:W-:Y:S01]  /*0f10*/  SHF.R.U64 R7, R7, 0x2, R0 ;  /* 0x0000000207077819 */ /* 0x000fe20000001200 */
[----:B------:R-:W-:-:S10]  /*0f20*/  IMAD.MOV.U32 R0, RZ, RZ, R10 ;  /* 0x000000ffff007224 */ /* 0x000fd400078e000a */
[----:B------:R-:W-:Y:S05]  /*0f30*/  @P0 BRA `(.L_x_7) ;  /* 0xfffffff000c80947 */ /* 0x000fea000383ffff */
.L_x_1:
[----:B------:R-:W-:Y:S05]  /*0f40*/  BSYNC.RECONVERGENT B0 ;  /* 0x0000000000007941 */ /* 0x000fea0003800200 */
.L_x_0:
[----:B------:R-:W-:Y:S01]  /*0f50*/  SHF.R.U32.HI R0, RZ, 0x2, R17 ;  /* 0x00000002ff007819 */ /* 0x000fe20000011611 */
[----:B0-----:R-:W-:Y:S01]  /*0f60*/  IMAD.SHL.U32 R11, R5, 0x10, RZ ;  /* 0x00000010050b7824 */ /* 0x001fe200078e00ff */
[----:B------:R-:W0:Y:S01]  /*0f70*/  S2R R7, SR_TID.X ;  /* 0x0000000000077919 */ /* 0x000e220000002100 */
[----:B------:R-:W-:Y:S01]  /*0f80*/  IMAD.MOV.U32 R16, RZ, RZ, R9 ;  /* 0x000000ffff107224 */ /* 0x000fe200078e0009 */
[----:B------:R-:W-:Y:S01]  /*0f90*/  LOP3.LUT R0, R0, R17, RZ, 0x3c, !PT ;  /* 0x0000001100007212 */ /* 0x000fe200078e3cff */
[----:B------:R-:W-:Y:S01]  /*0fa0*/  IMAD.MOV.U32 R15, RZ, RZ, R8 ;  /* 0x000000ffff0f7224 */ /* 0x000fe200078e0008 */
[----:B------:R-:W-:Y:S01]  /*0fb0*/  STG.E.64 desc[UR6][R2.64+0x18], RZ ;  /* 0x000018ff02007986 */ /* 0x000fe2000c101b06 */
[----:B------:R-:W-:Y:S01]  /*0fc0*/  IMAD.MOV.U32 R17, RZ, RZ, R4 ;  /* 0x000000ffff117224 */ /* 0x000fe200078e0004 */
[----:B------:R-:W1:Y:S01]  /*0fd0*/  LDCU.64 UR8, c[0x4][0x48] ;  /* 0x01000900ff0877ac */ /* 0x000e620008000a00 */
[----:B------:R-:W-:Y:S01]  /*0fe0*/  IMAD.SHL.U32 R10, R0, 0x2, RZ ;  /* 0x00000002000a7824 */ /* 0x000fe200078e00ff */
[----:B------:R-:W-:Y:S01]  /*0ff0*/  STG.E desc[UR6][R2.64+0x20], RZ ;  /* 0x000020ff02007986 */ /* 0x000fe2000c101906 */
[----:B------:R-:W-:-:S02]  /*1000*/  IMAD.MOV.U32 R14, RZ, RZ, 0x2ac1d59a ;  /* 0x2ac1d59aff0e7424 */ /* 0x000fc400078e00ff */
[----:B------:R-:W-:Y:S01]  /*1010*/  IMAD.MOV.U32 R12, RZ, RZ, R5 ;  /* 0x000000ffff0c7224 */ /* 0x000fe200078e0005 */
[----:B------:R-:W-:Y:S01]  /*1020*/  LOP3.LUT R10, R0, R10, R11, 0x96, !PT ;  /* 0x0000000a000a7212 */ /* 0x000fe200078e960b */
[----:B------:R-:W-:Y:S01]  /*1030*/  IMAD.MOV.U32 R11, RZ, RZ, 0x2f800000 ;  /* 0x2f800000ff0b7424 */ /* 0x000fe200078e00ff */
[----:B------:R-:W-:Y:S02]  /*1040*/  STG.E.64 desc[UR6][R2.64+0x8], R16 ;  /* 0x0000081002007986 */ /* 0x000fe4000c101b06 */
[----:B------:R-:W-:Y:S02]  /*1050*/  LOP3.LUT R13, R10, R5, RZ, 0x3c, !PT ;  /* 0x000000050a0d7212 */ /* 0x000fe400078e3cff */
[----:B------:R-:W-:Y:S03]  /*1060*/  STG.E.64 desc[UR6][R2.64], R14 ;  /* 0x0000000e02007986 */ /* 0x000fe6000c101b06 */
[----:B------:R-:W-:Y:S01]  /*1070*/  VIADD R0, R13, 0x2ac1d59a ;  /* 0x2ac1d59a0d007836 */ /* 0x000fe20000000000 */
[----:B------:R-:W-:Y:S01]  /*1080*/  STG.E.64 desc[UR6][R2.64+0x28], RZ ;  /* 0x000028ff02007986 */ /* 0x000fe2000c101b06 */
[----:B-1----:R-:W-:-:S03]  /*1090*/  IMAD.U32 R4, RZ, RZ, UR8 ;  /* 0x00000008ff047e24 */ /* 0x002fc6000f8e00ff */
[----:B------:R-:W-:Y:S01]  /*10a0*/  I2FP.F32.U32 R0, R0 ;  /* 0x0000000000007245 */ /* 0x000fe20000201000 */
[----:B------:R-:W-:Y:S01]  /*10b0*/  STG.E.64 desc[UR6][R2.64+0x10], R12 ;  /* 0x0000100c02007986 */ /* 0x000fe2000c101b06 */
[----:B------:R-:W-:-:S03]  /*10c0*/  IMAD.U32 R5, RZ, RZ, UR9 ;  /* 0x00000009ff057e24 */ /* 0x000fc6000f8e00ff */
[----:B------:R-:W-:Y:S01]  /*10d0*/  FFMA R10, R0, R11, 1.1641532182693481445e-10 ;  /* 0x2f000000000a7423 */ /* 0x000fe2000000000b */
[----:B------:R-:W-:Y:S01]  /*10e0*/  MOV R0, 0x0 ;  /* 0x0000000000007802 */ /* 0x000fe20000000f00 */
[----:B0-----:R0:W-:Y:S02]  /*10f0*/  STL.64 [R1], R6 ;  /* 0x0000000601007387 */ /* 0x0011e40000100a00 */
[----:B------:R1:W2:Y:S02]  /*1100*/  F2F.F64.F32 R8, R10 ;  /* 0x0000000a00087310 */ /* 0x0002a40000201800 */
[----:B-1----:R1:W3:Y:S01]  /*1110*/  LDC.64 R10, c[0x4][R0] ;  /* 0x01000000000a7b82 */ /* 0x0022e20000000a00 */
[----:B0-----:R-:W-:Y:S02]  /*1120*/  IMAD.U32 R6, RZ, RZ, UR4 ;  /* 0x00000004ff067e24 */ /* 0x001fe4000f8e00ff */
[----:B------:R-:W-:Y:S01]  /*1130*/  IMAD.U32 R7, RZ, RZ, UR5 ;  /* 0x00000005ff077e24 */ /* 0x000fe2000f8e00ff */
[----:B--2---:R1:W-:Y:S06]  /*1140*/  STL.64 [R1+0x8], R8 ;  /* 0x0000080801007387 */ /* 0x0043ec0000100a00 */
[----:B------:R-:W-:-:S07]  /*1150*/  LEPC R20, `(.L_x_8) ;  /* 0x000000001014794e */ /* 0x000fce0000000000 */
[----:B-1-3--:R-:W-:Y:S05]  /*1160*/  CALL.ABS.NOINC R10 ;  /* 0x000000000a007343 */ /* 0x00afea0003c00000 */
.L_x_8:
[----:B------:R-:W-:Y:S05]  /*1170*/  EXIT ;  /* 0x000000000000794d */ /* 0x000fea0003800000 */
.L_x_9:
[----:B------:R-:W-:-:S00]  /*1180*/  BRA `(.L_x_9) ;  /* 0xfffffffc00fc7947 */ /* 0x000fc0000383ffff */
[----:B------:R-:W-:-:S00]  /*1190*/  NOP ;  /* 0x0000000000007918 */ /* 0x000fc00000000000 */
        /* <DEDUP_REMOVED lines=14> */
.L_x_10:


//--------------------- .nv.global.init           --------------------------
	.section	.nv.global.init,"aw",@progbits
	.align	4
.nv.global.init:
	.type		mrg32k3aM1SubSeq,@object
	.size		mrg32k3aM1SubSeq,(mrg32k3aM2SubSeq - mrg32k3aM1SubSeq)
mrg32k3aM1SubSeq:
        /*0000*/ 	.byte	0x0b, 0xcc, 0xee, 0x04, 0x73, 0x29, 0x8b, 0x6f, 0xf6, 0x53, 0x03, 0xf6, 0x23, 0xf6, 0xea, 0xda
        /* <DEDUP_REMOVED lines=125> */
	.type		mrg32k3aM2SubSeq,@object
	.size		mrg32k3aM2SubSeq,(mrg32k3aM1 - mrg32k3aM2SubSeq)
mrg32k3aM2SubSeq:
        /* <DEDUP_REMOVED lines=126> */
	.type		mrg32k3aM1,@object
	.size		mrg32k3aM1,(mrg32k3aM1Seq - mrg32k3aM1)
mrg32k3aM1:
        /* <DEDUP_REMOVED lines=144> */
	.type		mrg32k3aM1Seq,@object
	.size		mrg32k3aM1Seq,(mrg32k3aM2 - mrg32k3aM1Seq)
mrg32k3aM1Seq:
        /* <DEDUP_REMOVED lines=144> */
	.type		mrg32k3aM2,@object
	.size		mrg32k3aM2,(mrg32k3aM2Seq - mrg32k3aM2)
mrg32k3aM2:
        /* <DEDUP_REMOVED lines=144> */
	.type		mrg32k3aM2Seq,@object
	.size		mrg32k3aM2Seq,(precalc_xorwow_matrix - mrg32k3aM2Seq)
mrg32k3aM2Seq:
        /* <DEDUP_REMOVED lines=144> */
	.type		precalc_xorwow_matrix,@object
	.size		precalc_xorwow_matrix,(precalc_xorwow_offset_matrix - precalc_xorwow_matrix)
precalc_xorwow_matrix:
        /* <DEDUP_REMOVED lines=6400> */
	.type		precalc_xorwow_offset_matrix,@object
	.size		precalc_xorwow_offset_matrix,($str - precalc_xorwow_offset_matrix)
precalc_xorwow_offset_matrix:
        /* <DEDUP_REMOVED lines=6400> */
	.type		$str,@object
	.size		$str,(.L_9 - $str)
$str:
        /*353c0*/ 	.byte	0x54, 0x68, 0x72, 0x65, 0x61, 0x64, 0x20, 0x28, 0x25, 0x64, 0x2c, 0x25, 0x64, 0x29, 0x20, 0x2d
        /*353d0*/ 	.byte	0x2d, 0x3e, 0x20, 0x25, 0x66, 0x0a, 0x00
.L_9:


//--------------------- .nv.shared.reserved.0     --------------------------
	.section	.nv.shared.reserved.0,"aw",@nobits
	.weak		__nv_reservedSMEM_offset_0_alias
	.size		__nv_reservedSMEM_offset_0_alias, 0, 64
	.other		__nv_reservedSMEM_offset_0_alias,@"STO_CUDA_RESERVED_SHARED STV_DEFAULT"
__nv_reservedSMEM_offset_0_alias:
	.zero		0
	.zero		64


//--------------------- .nv.constant0._Z3rndP17curandStateXORWOW --------------------------
	.section	.nv.constant0._Z3rndP17curandStateXORWOW,"a",@progbits
	.sectionflags	@""
	.align	4
.nv.constant0._Z3rndP17curandStateXORWOW:
	.zero		904


//--------------------- SYMBOLS --------------------------

	.type		.nv.reservedSmem.offset0,@object
	.size		.nv.reservedSmem.offset0,0x4
	.type		vprintf,@function
